//
// Generated by NVIDIA NVVM Compiler
//
// Compiler Build ID: CL-36424714
// Cuda compilation tools, release 13.0, V13.0.88
// Based on NVVM 20.0.0
//

.version 9.0
.target sm_100
.address_size 64

	// .globl	_Z16sum_kernel_blockPiS_i
.extern .shared .align 16 .b8 temp[];

.visible .entry _Z16sum_kernel_blockPiS_i(
	.param .u64 .ptr .align 1 _Z16sum_kernel_blockPiS_i_param_0,
	.param .u64 .ptr .align 1 _Z16sum_kernel_blockPiS_i_param_1,
	.param .u32 _Z16sum_kernel_blockPiS_i_param_2
)
{
	.reg .pred 	%p<7>;
	.reg .b32 	%r<56>;
	.reg .b64 	%rd<7>;

	ld.param.u64 	%rd2, [_Z16sum_kernel_blockPiS_i_param_0];
	ld.param.u64 	%rd3, [_Z16sum_kernel_blockPiS_i_param_1];
	ld.param.u32 	%r22, [_Z16sum_kernel_blockPiS_i_param_2];
	mov.u32 	%r23, %ctaid.x;
	mov.u32 	%r1, %ntid.x;
	mov.u32 	%r2, %tid.x;
	mad.lo.s32 	%r49, %r23, %r1, %r2;
	shr.s32 	%r24, %r22, 31;
	shr.u32 	%r25, %r24, 30;
	add.s32 	%r26, %r22, %r25;
	shr.s32 	%r4, %r26, 2;
	setp.ge.s32 	%p1, %r49, %r4;
	mov.b32 	%r54, 0;
	@%p1 bra 	$L__BB0_3;
	mov.u32 	%r28, %nctaid.x;
	mul.lo.s32 	%r5, %r1, %r28;
	cvta.to.global.u64 	%rd1, %rd3;
	mov.b32 	%r54, 0;
$L__BB0_2:
	mul.wide.s32 	%rd4, %r49, 16;
	add.s64 	%rd5, %rd1, %rd4;
	ld.global.v4.u32 	{%r29, %r30, %r31, %r32}, [%rd5];
	add.s32 	%r33, %r29, %r54;
	add.s32 	%r34, %r33, %r30;
	add.s32 	%r35, %r34, %r31;
	add.s32 	%r54, %r35, %r32;
	add.s32 	%r49, %r49, %r5;
	setp.lt.s32 	%p2, %r49, %r4;
	@%p2 bra 	$L__BB0_2;
$L__BB0_3:
	mov.u32 	%r36, %tid.y;
	mov.u32 	%r37, %tid.z;
	mov.u32 	%r38, %ntid.y;
	mad.lo.s32 	%r39, %r37, %r38, %r36;
	mul.lo.s32 	%r11, %r39, %r1;
	add.s32 	%r12, %r11, %r2;
	mul.lo.s32 	%r40, %r1, %r38;
	mov.u32 	%r41, %ntid.z;
	mul.lo.s32 	%r52, %r40, %r41;
	setp.lt.u32 	%p3, %r52, 2;
	@%p3 bra 	$L__BB0_8;
	shl.b32 	%r42, %r12, 2;
	mov.u32 	%r43, temp;
	add.s32 	%r14, %r43, %r42;
$L__BB0_5:
	shr.u32 	%r17, %r52, 1;
	st.shared.u32 	[%r14], %r54;
	barrier.sync 	0;
	setp.le.u32 	%p4, %r17, %r12;
	@%p4 bra 	$L__BB0_7;
	shl.b32 	%r44, %r17, 2;
	add.s32 	%r45, %r14, %r44;
	ld.shared.u32 	%r46, [%r45];
	add.s32 	%r54, %r46, %r54;
$L__BB0_7:
	barrier.sync 	0;
	setp.gt.u32 	%p5, %r52, 3;
	mov.u32 	%r52, %r17;
	@%p5 bra 	$L__BB0_5;
$L__BB0_8:
	or.b32  	%r47, %r11, %r2;
	setp.ne.s32 	%p6, %r47, 0;
	@%p6 bra 	$L__BB0_10;
	cvta.to.global.u64 	%rd6, %rd2;
	atom.global.add.u32 	%r48, [%rd6], %r54;
$L__BB0_10:
	ret;

}


// ===== COMPILED SASS (sm_100) =====

	.target	sm_100

	.elftype	@"ET_EXEC"


//--------------------- .note.nv.tkinfo           --------------------------
	.section	.note.nv.tkinfo,"",@"SHT_NOTE"
	.sectionflags	@"SHF_NOTE_NV_TKINFO"
	.tkinfo
        /*0018*/ 	.word	0x00000002
        /*0030*/ 	.string	""
        /*0030*/ 	.string	"ptxas"
        /*0030*/ 	.string	"Cuda compilation tools, release 13.0, V13.0.88"
        /*0030*/ 	.string	"Build cuda_13.0.r13.0/compiler.36424714_0"
        /*0030*/ 	.string	"-arch sm_100 -m 64 "



//--------------------- .note.nv.cuinfo           --------------------------
	.section	.note.nv.cuinfo,"",@"SHT_NOTE"
	.sectionflags	@"SHF_NOTE_NV_CUINFO"
        /*0018*/ 	.short	0x0002
        /*001a*/ 	.short	0x0064
        /*001c*/ 	.short	0x0082
	.zero		2


//--------------------- .nv.info                  --------------------------
	.section	.nv.info,"",@"SHT_CUDA_INFO"
	.align	4


	//----- nvinfo : EIATTR_REGCOUNT
	.align		4
        /*0000*/ 	.byte	0x04, 0x2f
        /*0002*/ 	.short	(.L_1 - .L_0)
	.align		4
.L_0:
        /*0004*/ 	.word	index@(_Z16sum_kernel_blockPiS_i)
        /*0008*/ 	.word	0x00000012


	//----- nvinfo : EIATTR_FRAME_SIZE
	.align		4
.L_1:
        /*000c*/ 	.byte	0x04, 0x11
        /*000e*/ 	.short	(.L_3 - .L_2)
	.align		4
.L_2:
        /*0010*/ 	.word	index@(_Z16sum_kernel_blockPiS_i)
        /*0014*/ 	.word	0x00000000


	//----- nvinfo : EIATTR_MIN_STACK_SIZE
	.align		4
.L_3:
        /*0018*/ 	.byte	0x04, 0x12
        /*001a*/ 	.short	(.L_5 - .L_4)
	.align		4
.L_4:
        /*001c*/ 	.word	index@(_Z16sum_kernel_blockPiS_i)
        /*0020*/ 	.word	0x00000000
.L_5:


//--------------------- .nv.compat                --------------------------
	.section	.nv.compat,"",@"SHT_CUDA_COMPAT_INFO"
	.align	4
        /*0000*/ 	.byte	0x02, 0x09, 0x00, 0x00, 0x02, 0x02, 0x01, 0x00, 0x02, 0x05, 0x05, 0x00, 0x03, 0x07, 0x01, 0x01
        /*0010*/ 	.byte	0x02, 0x03, 0x00, 0x00, 0x02, 0x06, 0x01, 0x00, 0x04, 0x0b, 0x08, 0x00, 0x09, 0x00, 0x00, 0x00
        /*0020*/ 	.byte	0x00, 0x00, 0x00, 0x00


//--------------------- .nv.info._Z16sum_kernel_blockPiS_i --------------------------
	.section	.nv.info._Z16sum_kernel_blockPiS_i,"",@"SHT_CUDA_INFO"
	.sectionflags	@""
	.align	4


	//----- nvinfo : EIATTR_CUDA_API_VERSION
	.align		4
        /*0000*/ 	.byte	0x04, 0x37
        /*0002*/ 	.short	(.L_7 - .L_6)
.L_6:
        /*0004*/ 	.word	0x00000082


	//----- nvinfo : EIATTR_KPARAM_INFO
	.align		4
.L_7:
        /*0008*/ 	.byte	0x04, 0x17
        /*000a*/ 	.short	(.L_9 - .L_8)
.L_8:
        /*000c*/ 	.word	0x00000000
        /*0010*/ 	.short	0x0002
        /*0012*/ 	.short	0x0010
        /*0014*/ 	.byte	0x00, 0xf0, 0x11, 0x00


	//----- nvinfo : EIATTR_KPARAM_INFO
	.align		4
.L_9:
        /*0018*/ 	.byte	0x04, 0x17
        /*001a*/ 	.short	(.L_11 - .L_10)
.L_10:
        /*001c*/ 	.word	0x00000000
        /*0020*/ 	.short	0x0001
        /*0022*/ 	.short	0x0008
        /*0024*/ 	.byte	0x00, 0xf5, 0x21, 0x00


	//----- nvinfo : EIATTR_KPARAM_INFO
	.align		4
.L_11:
        /*0028*/ 	.byte	0x04, 0x17
        /*002a*/ 	.short	(.L_13 - .L_12)
.L_12:
        /*002c*/ 	.word	0x00000000
        /*0030*/ 	.short	0x0000
        /*0032*/ 	.short	0x0000
        /*0034*/ 	.byte	0x00, 0xf5, 0x21, 0x00


	//----- nvinfo : EIATTR_SPARSE_MMA_MASK
	.align		4
.L_13:
        /*0038*/ 	.byte	0x03, 0x50
        /*003a*/ 	.short	0x0000


	//----- nvinfo : EIATTR_MAXREG_COUNT
	.align		4
        /*003c*/ 	.byte	0x03, 0x1b
        /*003e*/ 	.short	0x00ff


	//----- nvinfo : EIATTR_NUM_BARRIERS
	.align		4
        /*0040*/ 	.byte	0x02, 0x4c
        /*0042*/ 	.byte	0x01
	.zero		1


	//----- nvinfo : EIATTR_MERCURY_ISA_VERSION
	.align		4
        /*0044*/ 	.byte	0x03, 0x5f
        /*0046*/ 	.short	0x0101


	//----- nvinfo : EIATTR_INT_WARP_WIDE_INSTR_OFFSETS
	.align		4
        /*0048*/ 	.byte	0x04, 0x31
        /*004a*/ 	.short	(.L_15 - .L_14)


	//   ....[0]....
.L_14:
        /*004c*/ 	.word	0x00000370


	//   ....[1]....
        /*0050*/ 	.word	0x00000390


	//----- nvinfo : EIATTR_COOP_GROUP_MASK_REGIDS
	.align		4
.L_15:
        /*0054*/ 	.byte	0x04, 0x29
        /*0056*/ 	.short	(.L_17 - .L_16)


	//   ....[0]....
.L_16:
        /*0058*/ 	.word	0xffffffff


	//   ....[1]....
        /*005c*/ 	.word	0xffffffff


	//----- nvinfo : EIATTR_COOP_GROUP_INSTR_OFFSETS
	.align		4
.L_17:
        /*0060*/ 	.byte	0x04, 0x28
        /*0062*/ 	.short	(.L_19 - .L_18)


	//   ....[0]....
.L_18:
        /*0064*/ 	.word	0x000002c0


	//   ....[1]....
        /*0068*/ 	.word	0x00000330


	//----- nvinfo : EIATTR_VRC_CTA_INIT_COUNT
	.align		4
.L_19:
        /*006c*/ 	.byte	0x02, 0x4a
	.zero		1
	.zero		1


	//----- nvinfo : EIATTR_EXIT_INSTR_OFFSETS
	.align		4
        /*0070*/ 	.byte	0x04, 0x1c
        /*0072*/ 	.short	(.L_21 - .L_20)


	//   ....[0]....
.L_20:
        /*0074*/ 	.word	0x00000350


	//   ....[1]....
        /*0078*/ 	.word	0x000003e0


	//----- nvinfo : EIATTR_CRS_STACK_SIZE
	.align		4
.L_21:
        /*007c*/ 	.byte	0x04, 0x1e
        /*007e*/ 	.short	(.L_23 - .L_22)
.L_22:
        /*0080*/ 	.word	0x00000000


	//----- nvinfo : EIATTR_CBANK_PARAM_SIZE
	.align		4
.L_23:
        /*0084*/ 	.byte	0x03, 0x19
        /*0086*/ 	.short	0x0014


	//----- nvinfo : EIATTR_PARAM_CBANK
	.align		4
        /*0088*/ 	.byte	0x04, 0x0a
        /*008a*/ 	.short	(.L_25 - .L_24)
	.align		4
.L_24:
        /*008c*/ 	.word	index@(.nv.constant0._Z16sum_kernel_blockPiS_i)
        /*0090*/ 	.short	0x0380
        /*0092*/ 	.short	0x0014


	//----- nvinfo : EIATTR_SW_WAR
	.align		4
.L_25:
        /*0094*/ 	.byte	0x04, 0x36
        /*0096*/ 	.short	(.L_27 - .L_26)
.L_26:
        /*0098*/ 	.word	0x00000008
.L_27:


//--------------------- .nv.callgraph             --------------------------
	.section	.nv.callgraph,"",@"SHT_CUDA_CALLGRAPH"
	.align	4
	.sectionentsize	8
	.align		4
        /*0000*/ 	.word	0x00000000
	.align		4
        /*0004*/ 	.word	0xffffffff
	.align		4
        /*0008*/ 	.word	0x00000000
	.align		4
        /*000c*/ 	.word	0xfffffffe
	.align		4
        /*0010*/ 	.word	0x00000000
	.align		4
        /*0014*/ 	.word	0xfffffffd
	.align		4
        /*0018*/ 	.word	0x00000000
	.align		4
        /*001c*/ 	.word	0xfffffffc


//--------------------- .text._Z16sum_kernel_blockPiS_i --------------------------
	.section	.text._Z16sum_kernel_blockPiS_i,"ax",@progbits
	.align	128
        .global         _Z16sum_kernel_blockPiS_i
        .type           _Z16sum_kernel_blockPiS_i,@function
        .size           _Z16sum_kernel_blockPiS_i,(.L_x_6 - _Z16sum_kernel_blockPiS_i)
        .other          _Z16sum_kernel_blockPiS_i,@"STO_CUDA_ENTRY STV_DEFAULT"
_Z16sum_kernel_blockPiS_i:
.text._Z16sum_kernel_blockPiS_i:
[----:B------:R-:W-:Y:S01]  /*0000*/  LDC R1, c[0x0][0x37c] ;  /* 0x0000df00ff017b82 */ /* 0x000fe20000000800 */
[----:B------:R-:W0:Y:S01]  /*0010*/  S2R R13, SR_TID.X ;  /* 0x00000000000d7919 */ /* 0x000e220000002100 */
[----:B------:R-:W1:Y:S06]  /*0020*/  LDCU UR5, c[0x0][0x390] ;  /* 0x00007200ff0577ac */ /* 0x000e6c0008000800 */
[----:B------:R-:W0:Y:S01]  /*0030*/  S2UR UR6, SR_CTAID.X ;  /* 0x00000000000679c3 */ /* 0x000e220000002500 */
[----:B------:R-:W-:Y:S01]  /*0040*/  BSSY.RECONVERGENT B0, `(.L_x_0) ;  /* 0x0000017000007945 */ /* 0x000fe20003800200 */
[----:B------:R-:W2:Y:S01]  /*0050*/  S2R R10, SR_TID.Y ;  /* 0x00000000000a7919 */ /* 0x000ea20000002200 */
[----:B------:R-:W-:Y:S01]  /*0060*/  IMAD.MOV.U32 R8, RZ, RZ, RZ ;  /* 0x000000ffff087224 */ /* 0x000fe200078e00ff */
[----:B------:R-:W3:Y:S04]  /*0070*/  S2R R15, SR_TID.Z ;  /* 0x00000000000f7919 */ /* 0x000ee80000002300 */
[----:B------:R-:W0:Y:S01]  /*0080*/  LDC R11, c[0x0][0x360] ;  /* 0x0000d800ff0b7b82 */ /* 0x000e220000000800 */
[----:B-1----:R-:W-:-:S04]  /*0090*/  USHF.R.S32.HI UR4, URZ, 0x1f, UR5 ;  /* 0x0000001fff047899 */ /* 0x002fc80008011405 */
[----:B------:R-:W-:-:S04]  /*00a0*/  ULEA.HI UR4, UR4, UR5, URZ, 0x2 ;  /* 0x0000000504047291 */ /* 0x000fc8000f8f10ff */
[----:B------:R-:W-:Y:S01]  /*00b0*/  USHF.R.S32.HI UR4, URZ, 0x2, UR4 ;  /* 0x00000002ff047899 */ /* 0x000fe20008011404 */
[----:B0-----:R-:W-:Y:S01]  /*00c0*/  IMAD R0, R11, UR6, R13 ;  /* 0x000000060b007c24 */ /* 0x001fe2000f8e020d */
[----:B------:R-:W0:Y:S04]  /*00d0*/  LDCU.64 UR6, c[0x0][0x358] ;  /* 0x00006b00ff0677ac */ /* 0x000e280008000a00 */
[----:B------:R-:W-:-:S13]  /*00e0*/  ISETP.GE.AND P0, PT, R0, UR4, PT ;  /* 0x0000000400007c0c */ /* 0x000fda000bf06270 */
[----:B--23--:R-:W-:Y:S05]  /*00f0*/  @P0 BRA `(.L_x_1) ;  /* 0x00000000002c0947 */ /* 0x00cfea0003800000 */
[----:B------:R-:W1:Y:S01]  /*0100*/  LDC.64 R2, c[0x0][0x388] ;  /* 0x0000e200ff027b82 */ /* 0x000e620000000a00 */
[----:B------:R-:W2:Y:S01]  /*0110*/  LDCU UR5, c[0x0][0x370] ;  /* 0x00006e00ff0577ac */ /* 0x000ea20008000800 */
[----:B------:R-:W-:Y:S02]  /*0120*/  IMAD.MOV.U32 R8, RZ, RZ, RZ ;  /* 0x000000ffff087224 */ /* 0x000fe400078e00ff */
[----:B--2---:R-:W-:-:S07]  /*0130*/  IMAD R9, R11, UR5, RZ ;  /* 0x000000050b097c24 */ /* 0x004fce000f8e02ff */
.L_x_2:
[----:B-1----:R-:W-:-:S06]  /*0140*/  IMAD.WIDE R4, R0, 0x10, R2 ;  /* 0x0000001000047825 */ /* 0x002fcc00078e0202 */
[----:B0-----:R-:W2:Y:S01]  /*0150*/  LDG.E.128 R4, desc[UR6][R4.64] ;  /* 0x0000000604047981 */ /* 0x001ea2000c1e1d00 */
[----:B------:R-:W-:-:S04]  /*0160*/  IADD3 R0, PT, PT, R9, R0, RZ ;  /* 0x0000000009007210 */ /* 0x000fc80007ffe0ff */
[----:B------:R-:W-:Y:S02]  /*0170*/  ISETP.GE.AND P0, PT, R0, UR4, PT ;  /* 0x0000000400007c0c */ /* 0x000fe4000bf06270 */
[----:B--2---:R-:W-:-:S04]  /*0180*/  IADD3 R8, PT, PT, R5, R4, R8 ;  /* 0x0000000405087210 */ /* 0x004fc80007ffe008 */
[----:B------:R-:W-:-:S07]  /*0190*/  IADD3 R8, PT, PT, R7, R8, R6 ;  /* 0x0000000807087210 */ /* 0x000fce0007ffe006 */
[----:B------:R-:W-:Y:S05]  /*01a0*/  @!P0 BRA `(.L_x_2) ;  /* 0xfffffffc00e48947 */ /* 0x000fea000383ffff */
.L_x_1:
[----:B0-----:R-:W-:Y:S05]  /*01b0*/  BSYNC.RECONVERGENT B0 ;  /* 0x0000000000007941 */ /* 0x001fea0003800200 */
.L_x_0:
[----:B------:R-:W0:Y:S01]  /*01c0*/  LDCU UR4, c[0x0][0x364] ;  /* 0x00006c80ff0477ac */ /* 0x000e220008000800 */
[----:B------:R-:W1:Y:S01]  /*01d0*/  LDCU UR5, c[0x0][0x368] ;  /* 0x00006d00ff0577ac */ /* 0x000e620008000800 */
[----:B0-----:R-:W-:Y:S02]  /*01e0*/  IMAD R2, R11, UR4, RZ ;  /* 0x000000040b027c24 */ /* 0x001fe4000f8e02ff */
[----:B------:R-:W-:Y:S02]  /*01f0*/  IMAD R0, R15, UR4, R10 ;  /* 0x000000040f007c24 */ /* 0x000fe4000f8e020a */
[----:B-1----:R-:W-:Y:S02]  /*0200*/  IMAD R2, R2, UR5, RZ ;  /* 0x0000000502027c24 */ /* 0x002fe4000f8e02ff */
[----:B------:R-:W-:-:S03]  /*0210*/  IMAD R0, R0, R11, RZ ;  /* 0x0000000b00007224 */ /* 0x000fc600078e02ff */
[----:B------:R-:W-:Y:S02]  /*0220*/  ISETP.GE.U32.AND P1, PT, R2, 0x2, PT ;  /* 0x000000020200780c */ /* 0x000fe40003f26070 */
[----:B------:R-:W-:-:S11]  /*0230*/  LOP3.LUT P0, RZ, R0, R13, RZ, 0xfc, !PT ;  /* 0x0000000d00ff7212 */ /* 0x000fd6000780fcff */
[----:B------:R-:W-:Y:S05]  /*0240*/  @!P1 BRA `(.L_x_3) ;  /* 0x0000000000409947 */ /* 0x000fea0003800000 */
[----:B------:R-:W0:Y:S01]  /*0250*/  S2UR UR5, SR_CgaCtaId ;  /* 0x00000000000579c3 */ /* 0x000e220000008800 */
[----:B------:R-:W-:Y:S01]  /*0260*/  UMOV UR4, 0x400 ;  /* 0x0000040000047882 */ /* 0x000fe20000000000 */
[----:B------:R-:W-:Y:S01]  /*0270*/  IMAD.IADD R0, R0, 0x1, R13 ;  /* 0x0000000100007824 */ /* 0x000fe200078e020d */
[----:B0-----:R-:W-:-:S06]  /*0280*/  ULEA UR4, UR5, UR4, 0x18 ;  /* 0x0000000405047291 */ /* 0x001fcc000f8ec0ff */
[----:B------:R-:W-:-:S07]  /*0290*/  LEA R3, R0, UR4, 0x2 ;  /* 0x0000000400037c11 */ /* 0x000fce000f8e10ff */
.L_x_4:
[----:B------:R-:W-:Y:S01]  /*02a0*/  SHF.R.U32.HI R6, RZ, 0x1, R2 ;  /* 0x00000001ff067819 */ /* 0x000fe20000011602 */
[----:B------:R-:W-:Y:S01]  /*02b0*/  STS [R3], R8 ;  /* 0x0000000803007388 */ /* 0x000fe20000000800 */
[----:B------:R-:W-:Y:S02]  /*02c0*/  BAR.SYNC.DEFER_BLOCKING 0x0 ;  /* 0x0000000000007b1d */ /* 0x000fe40000010000 */
[----:B------:R-:W-:Y:S02]  /*02d0*/  ISETP.GT.U32.AND P1, PT, R6, R0, PT ;  /* 0x000000000600720c */ /* 0x000fe40003f24070 */
[----:B------:R-:W-:Y:S02]  /*02e0*/  ISETP.GT.U32.AND P2, PT, R2, 0x3, PT ;  /* 0x000000030200780c */ /* 0x000fe40003f44070 */
[----:B------:R-:W-:-:S09]  /*02f0*/  MOV R2, R6 ;  /* 0x0000000600027202 */ /* 0x000fd20000000f00 */
[----:B------:R-:W-:-:S05]  /*0300*/  @P1 IMAD R4, R6, 0x4, R3 ;  /* 0x0000000406041824 */ /* 0x000fca00078e0203 */
[----:B------:R-:W0:Y:S02]  /*0310*/  @P1 LDS R5, [R4] ;  /* 0x0000000004051984 */ /* 0x000e240000000800 */
[----:B0-----:R-:W-:Y:S01]  /*0320*/  @P1 IMAD.IADD R8, R8, 0x1, R5 ;  /* 0x0000000108081824 */ /* 0x001fe200078e0205 */
[----:B------:R-:W-:Y:S06]  /*0330*/  BAR.SYNC.DEFER_BLOCKING 0x0 ;  /* 0x0000000000007b1d */ /* 0x000fec0000010000 */
[----:B------:R-:W-:Y:S05]  /*0340*/  @P2 BRA `(.L_x_4) ;  /* 0xfffffffc00d42947 */ /* 0x000fea000383ffff */
.L_x_3:
[----:B------:R-:W-:Y:S05]  /*0350*/  @P0 EXIT ;  /* 0x000000000000094d */ /* 0x000fea0003800000 */
[----:B------:R-:W0:Y:S01]  /*0360*/  S2R R0, SR_LANEID ;  /* 0x0000000000007919 */ /* 0x000e220000000000 */
[----:B------:R-:W1:Y:S08]  /*0370*/  REDUX.SUM UR5, R8 ;  /* 0x00000000080573c4 */ /* 0x000e70000000c000 */
[----:B------:R-:W2:Y:S01]  /*0380*/  LDC.64 R2, c[0x0][0x380] ;  /* 0x0000e000ff027b82 */ /* 0x000ea20000000a00 */
[----:B------:R-:W-:-:S02]  /*0390*/  VOTEU.ANY UR4, UPT, PT ;  /* 0x0000000000047886 */ /* 0x000fc400038e0100 */
[----:B------:R-:W-:Y:S01]  /*03a0*/  UFLO.U32 UR4, UR4 ;  /* 0x00000004000472bd */ /* 0x000fe200080e0000 */
[----:B-1----:R-:W-:-:S05]  /*03b0*/  MOV R5, UR5 ;  /* 0x0000000500057c02 */ /* 0x002fca0008000f00 */
[----:B0-----:R-:W-:-:S13]  /*03c0*/  ISETP.EQ.U32.AND P0, PT, R0, UR4, PT ;  /* 0x0000000400007c0c */ /* 0x001fda000bf02070 */
[----:B--2---:R-:W-:Y:S01]  /*03d0*/  @P0 REDG.E.ADD.STRONG.GPU desc[UR6][R2.64], R5 ;  /* 0x000000050200098e */ /* 0x004fe2000c12e106 */
[----:B------:R-:W-:Y:S05]  /*03e0*/  EXIT ;  /* 0x000000000000794d */ /* 0x000fea0003800000 */
.L_x_5:
[----:B------:R-:W-:-:S00]  /*03f0*/  BRA `(.L_x_5) ;  /* 0xfffffffc00fc7947 */ /* 0x000fc0000383ffff */
[----:B------:R-:W-:-:S00]  /*0400*/  NOP ;  /* 0x0000000000007918 */ /* 0x000fc00000000000 */
[----:B------:R-:W-:-:S00]  /*0410*/  NOP ;  /* 0x0000000000007918 */ /* 0x000fc00000000000 */
[----:B------:R-:W-:-:S00]  /*0420*/  NOP ;  /* 0x0000000000007918 */ /* 0x000fc00000000000 */
[----:B------:R-:W-:-:S00]  /*0430*/  NOP ;  /* 0x0000000000007918 */ /* 0x000fc00000000000 */
[----:B------:R-:W-:-:S00]  /*0440*/  NOP ;  /* 0x0000000000007918 */ /* 0x000fc00000000000 */
[----:B------:R-:W-:-:S00]  /*0450*/  NOP ;  /* 0x0000000000007918 */ /* 0x000fc00000000000 */
[----:B------:R-:W-:-:S00]  /*0460*/  NOP ;  /* 0x0000000000007918 */ /* 0x000fc00000000000 */
[----:B------:R-:W-:-:S00]  /*0470*/  NOP ;  /* 0x0000000000007918 */ /* 0x000fc00000000000 */
.L_x_6:


//--------------------- .nv.shared._Z16sum_kernel_blockPiS_i --------------------------
	.section	.nv.shared._Z16sum_kernel_blockPiS_i,"aw",@nobits
	.sectionflags	@""
	.align	16
	.zero		1024


//--------------------- .nv.shared.reserved.0     --------------------------
	.section	.nv.shared.reserved.0,"aw",@nobits
	.weak		__nv_reservedSMEM_offset_0_alias
	.size		__nv_reservedSMEM_offset_0_alias, 0, 64
	.other		__nv_reservedSMEM_offset_0_alias,@"STO_CUDA_RESERVED_SHARED STV_DEFAULT"
__nv_reservedSMEM_offset_0_alias:
	.zero		0
	.zero		64


//--------------------- .nv.constant0._Z16sum_kernel_blockPiS_i --------------------------
	.section	.nv.constant0._Z16sum_kernel_blockPiS_i,"a",@progbits
	.sectionflags	@""
	.align	4
.nv.constant0._Z16sum_kernel_blockPiS_i:
	.zero		916


//--------------------- SYMBOLS --------------------------

	.type		.nv.reservedSmem.offset0,@object
	.size		.nv.reservedSmem.offset0,0x4
	.type		.nv.reservedSmem.cap,@object
	.size		.nv.reservedSmem.cap,0x4
